//
// Generated by NVIDIA NVVM Compiler
//
// Compiler Build ID: CL-36424714
// Cuda compilation tools, release 13.0, V13.0.88
// Based on NVVM 20.0.0
//

.version 9.0
.target sm_100
.address_size 64

	// .globl	_Z12geglu_kernelPfS_S_S_i
.func  (.param .b64 func_retval0) __internal_accurate_pow
(
	.param .b64 __internal_accurate_pow_param_0
)
;

.visible .entry _Z12geglu_kernelPfS_S_S_i(
	.param .u64 .ptr .align 1 _Z12geglu_kernelPfS_S_S_i_param_0,
	.param .u64 .ptr .align 1 _Z12geglu_kernelPfS_S_S_i_param_1,
	.param .u64 .ptr .align 1 _Z12geglu_kernelPfS_S_S_i_param_2,
	.param .u64 .ptr .align 1 _Z12geglu_kernelPfS_S_S_i_param_3,
	.param .u32 _Z12geglu_kernelPfS_S_S_i_param_4
)
{
	.reg .pred 	%p<17>;
	.reg .b32 	%r<27>;
	.reg .b32 	%f<13>;
	.reg .b64 	%rd<15>;
	.reg .b64 	%fd<70>;

	ld.param.u64 	%rd1, [_Z12geglu_kernelPfS_S_S_i_param_0];
	ld.param.u64 	%rd2, [_Z12geglu_kernelPfS_S_S_i_param_1];
	ld.param.u64 	%rd3, [_Z12geglu_kernelPfS_S_S_i_param_2];
	ld.param.u64 	%rd4, [_Z12geglu_kernelPfS_S_S_i_param_3];
	ld.param.u32 	%r6, [_Z12geglu_kernelPfS_S_S_i_param_4];
	mov.u32 	%r7, %tid.x;
	mov.u32 	%r8, %ctaid.x;
	mov.u32 	%r9, %ntid.x;
	mad.lo.s32 	%r1, %r8, %r9, %r7;
	setp.ge.s32 	%p1, %r1, %r6;
	@%p1 bra 	$L__BB0_12;
	cvta.to.global.u64 	%rd5, %rd2;
	cvta.to.global.u64 	%rd6, %rd1;
	cvta.to.global.u64 	%rd7, %rd3;
	mul.wide.s32 	%rd8, %r1, 4;
	add.s64 	%rd9, %rd5, %rd8;
	ld.global.f32 	%f3, [%rd9];
	add.s64 	%rd10, %rd6, %rd8;
	ld.global.f32 	%f4, [%rd10];
	mul.f32 	%f1, %f3, %f4;
	add.s64 	%rd11, %rd7, %rd8;
	ld.global.f32 	%f5, [%rd11];
	mul.f32 	%f2, %f4, %f5;
	cvt.f64.f32 	%fd1, %f1;
	{
	.reg .b32 %temp; 
	mov.b64 	{%temp, %r2}, %fd1;
	}
	mov.f64 	%fd14, 0d4008000000000000;
	{
	.reg .b32 %temp; 
	mov.b64 	{%temp, %r10}, %fd14;
	}
	and.b32  	%r4, %r10, 2146435072;
	setp.eq.s32 	%p2, %r4, 1073741824;
	abs.f64 	%fd2, %fd1;
	{ // callseq 0, 0
	.param .b64 param0;
	st.param.f64 	[param0], %fd2;
	.param .b64 retval0;
	call.uni (retval0), 
	__internal_accurate_pow, 
	(
	param0
	);
	ld.param.f64 	%fd15, [retval0];
	} // callseq 0
	setp.lt.s32 	%p3, %r2, 0;
	neg.f64 	%fd17, %fd15;
	selp.f64 	%fd18, %fd17, %fd15, %p2;
	selp.f64 	%fd68, %fd18, %fd15, %p3;
	setp.neu.f32 	%p4, %f1, 0f00000000;
	@%p4 bra 	$L__BB0_3;
	setp.eq.s32 	%p5, %r4, 1073741824;
	selp.b32 	%r11, %r2, 0, %p5;
	setp.lt.s32 	%p6, %r10, 0;
	or.b32  	%r12, %r11, 2146435072;
	selp.b32 	%r13, %r12, %r11, %p6;
	mov.b32 	%r14, 0;
	mov.b64 	%fd68, {%r14, %r13};
$L__BB0_3:
	add.f64 	%fd19, %fd1, 0d4008000000000000;
	{
	.reg .b32 %temp; 
	mov.b64 	{%temp, %r15}, %fd19;
	}
	and.b32  	%r16, %r15, 2146435072;
	setp.ne.s32 	%p7, %r16, 2146435072;
	@%p7 bra 	$L__BB0_8;
	setp.num.f32 	%p8, %f1, %f1;
	@%p8 bra 	$L__BB0_6;
	mov.f64 	%fd20, 0d4008000000000000;
	add.rn.f64 	%fd68, %fd1, %fd20;
	bra.uni 	$L__BB0_8;
$L__BB0_6:
	setp.neu.f64 	%p9, %fd2, 0d7FF0000000000000;
	@%p9 bra 	$L__BB0_8;
	setp.lt.s32 	%p10, %r2, 0;
	setp.eq.s32 	%p11, %r4, 1073741824;
	setp.lt.s32 	%p12, %r10, 0;
	selp.b32 	%r18, 0, 2146435072, %p12;
	and.b32  	%r19, %r10, 2147483647;
	setp.ne.s32 	%p13, %r19, 1071644672;
	or.b32  	%r20, %r18, -2147483648;
	selp.b32 	%r21, %r20, %r18, %p13;
	selp.b32 	%r22, %r21, %r18, %p11;
	selp.b32 	%r23, %r22, %r18, %p10;
	mov.b32 	%r24, 0;
	mov.b64 	%fd68, {%r24, %r23};
$L__BB0_8:
	setp.eq.f32 	%p14, %f1, 0f3F800000;
	mul.f64 	%fd21, %fd68, 0d3FA6E4E260000000;
	selp.f64 	%fd22, 0d3FA6E4E260000000, %fd21, %p14;
	add.f64 	%fd23, %fd22, %fd1;
	mul.f64 	%fd9, %fd23, 0d3FE9884533D43651;
	{
	.reg .b32 %temp; 
	mov.b64 	{%temp, %r25}, %fd9;
	}
	and.b32  	%r5, %r25, 2147483647;
	{
	.reg .b32 %temp; 
	mov.b64 	{%r26, %temp}, %fd9;
	}
	mov.b64 	%fd10, {%r26, %r5};
	setp.ltu.f64 	%p15, %fd10, 0d3FE4F92224DD2F1A;
	@%p15 bra 	$L__BB0_10;
	add.f64 	%fd24, %fd10, %fd10;
	cvt.rn.f32.f64 	%f6, %fd24;
	mul.f32 	%f7, %f6, 0f3FB8AA3B;
	cvt.rni.f32.f32 	%f8, %f7;
	cvt.f64.f32 	%fd25, %f8;
	fma.rn.f64 	%fd26, %fd25, 0dBFE62E42FEFA39EF, %fd24;
	fma.rn.f64 	%fd27, %fd26, 0d3E5AE904A4741B81, 0d3E928A27F89B6999;
	fma.rn.f64 	%fd28, %fd27, %fd26, 0d3EC71DE715FF7E07;
	fma.rn.f64 	%fd29, %fd28, %fd26, 0d3EFA019A6B0AC45A;
	fma.rn.f64 	%fd30, %fd29, %fd26, 0d3F2A01A017EED94F;
	fma.rn.f64 	%fd31, %fd30, %fd26, 0d3F56C16C17F2A71B;
	fma.rn.f64 	%fd32, %fd31, %fd26, 0d3F811111111173C4;
	fma.rn.f64 	%fd33, %fd32, %fd26, 0d3FA555555555211A;
	fma.rn.f64 	%fd34, %fd33, %fd26, 0d3FC5555555555540;
	fma.rn.f64 	%fd35, %fd34, %fd26, 0d3FE0000000000005;
	mul.f64 	%fd36, %fd26, %fd35;
	fma.rn.f64 	%fd37, %fd36, %fd26, %fd26;
	ex2.approx.ftz.f32 	%f9, %f8;
	cvt.f64.f32 	%fd38, %f9;
	mov.f64 	%fd39, 0d3FF0000000000000;
	sub.f64 	%fd40, %fd39, %fd38;
	neg.f64 	%fd41, %fd37;
	fma.rn.f64 	%fd42, %fd41, %fd38, %fd40;
	mov.f64 	%fd43, 0d4000000000000000;
	sub.f64 	%fd44, %fd43, %fd42;
	rcp.approx.ftz.f64 	%fd45, %fd44;
	neg.f64 	%fd46, %fd44;
	fma.rn.f64 	%fd47, %fd46, %fd45, 0d3FF0000000000000;
	fma.rn.f64 	%fd48, %fd47, %fd47, %fd47;
	fma.rn.f64 	%fd49, %fd48, %fd45, %fd45;
	fma.rn.f64 	%fd50, %fd49, 0dC000000000000000, 0d3FF0000000000000;
	setp.gt.u32 	%p16, %r5, 1077088193;
	selp.f64 	%fd51, 0d3FF0000000000000, %fd50, %p16;
	copysign.f64 	%fd69, %fd9, %fd51;
	bra.uni 	$L__BB0_11;
$L__BB0_10:
	mul.f64 	%fd52, %fd9, %fd9;
	fma.rn.f64 	%fd53, %fd52, 0dBEF0BC46E2F5E964, 0d3F14359F420AFC3D;
	fma.rn.f64 	%fd54, %fd53, %fd52, 0dBF2DF9F0728C5D84;
	fma.rn.f64 	%fd55, %fd54, %fd52, 0d3F4337D1CEC4F033;
	fma.rn.f64 	%fd56, %fd55, %fd52, 0dBF57D6E9674335B3;
	fma.rn.f64 	%fd57, %fd56, %fd52, 0d3F6D6D000D7AAD3D;
	fma.rn.f64 	%fd58, %fd57, %fd52, 0dBF8226E1F3CF1EF5;
	fma.rn.f64 	%fd59, %fd58, %fd52, 0d3F9664F47EC0C8CF;
	fma.rn.f64 	%fd60, %fd59, %fd52, 0dBFABA1BA1B80AB40;
	fma.rn.f64 	%fd61, %fd60, %fd52, 0d3FC111111110FA4A;
	fma.rn.f64 	%fd62, %fd61, %fd52, 0dBFD5555555555550;
	fma.rn.f64 	%fd63, %fd62, %fd52, 0d0000000000000000;
	fma.rn.f64 	%fd69, %fd63, %fd9, %fd9;
$L__BB0_11:
	add.f64 	%fd64, %fd69, 0d3FF0000000000000;
	mul.f32 	%f10, %f1, 0f3F000000;
	cvt.f64.f32 	%fd65, %f10;
	mul.f64 	%fd66, %fd64, %fd65;
	cvt.rn.f32.f64 	%f11, %fd66;
	mul.f32 	%f12, %f2, %f11;
	cvta.to.global.u64 	%rd12, %rd4;
	add.s64 	%rd14, %rd12, %rd8;
	st.global.f32 	[%rd14], %f12;
$L__BB0_12:
	ret;

}
.func  (.param .b64 func_retval0) __internal_accurate_pow(
	.param .b64 __internal_accurate_pow_param_0
)
{
	.reg .pred 	%p<8>;
	.reg .b32 	%r<49>;
	.reg .b32 	%f<3>;
	.reg .b64 	%fd<109>;

	ld.param.f64 	%fd10, [__internal_accurate_pow_param_0];
	{
	.reg .b32 %temp; 
	mov.b64 	{%temp, %r46}, %fd10;
	}
	{
	.reg .b32 %temp; 
	mov.b64 	{%r45, %temp}, %fd10;
	}
	shr.u32 	%r47, %r46, 20;
	setp.gt.u32 	%p1, %r46, 1048575;
	@%p1 bra 	$L__BB1_2;
	mul.f64 	%fd11, %fd10, 0d4350000000000000;
	{
	.reg .b32 %temp; 
	mov.b64 	{%temp, %r46}, %fd11;
	}
	{
	.reg .b32 %temp; 
	mov.b64 	{%r45, %temp}, %fd11;
	}
	shr.u32 	%r16, %r46, 20;
	add.s32 	%r47, %r16, -54;
$L__BB1_2:
	add.s32 	%r48, %r47, -1023;
	and.b32  	%r17, %r46, -2146435073;
	or.b32  	%r18, %r17, 1072693248;
	mov.b64 	%fd107, {%r45, %r18};
	setp.lt.u32 	%p2, %r18, 1073127583;
	@%p2 bra 	$L__BB1_4;
	{
	.reg .b32 %temp; 
	mov.b64 	{%r19, %temp}, %fd107;
	}
	{
	.reg .b32 %temp; 
	mov.b64 	{%temp, %r20}, %fd107;
	}
	add.s32 	%r21, %r20, -1048576;
	mov.b64 	%fd107, {%r19, %r21};
	add.s32 	%r48, %r47, -1022;
$L__BB1_4:
	add.f64 	%fd12, %fd107, 0dBFF0000000000000;
	add.f64 	%fd13, %fd107, 0d3FF0000000000000;
	rcp.approx.ftz.f64 	%fd14, %fd13;
	neg.f64 	%fd15, %fd13;
	fma.rn.f64 	%fd16, %fd15, %fd14, 0d3FF0000000000000;
	fma.rn.f64 	%fd17, %fd16, %fd16, %fd16;
	fma.rn.f64 	%fd18, %fd17, %fd14, %fd14;
	mul.f64 	%fd19, %fd12, %fd18;
	fma.rn.f64 	%fd20, %fd12, %fd18, %fd19;
	mul.f64 	%fd21, %fd20, %fd20;
	fma.rn.f64 	%fd22, %fd21, 0d3EB0F5FF7D2CAFE2, 0d3ED0F5D241AD3B5A;
	fma.rn.f64 	%fd23, %fd22, %fd21, 0d3EF3B20A75488A3F;
	fma.rn.f64 	%fd24, %fd23, %fd21, 0d3F1745CDE4FAECD5;
	fma.rn.f64 	%fd25, %fd24, %fd21, 0d3F3C71C7258A578B;
	fma.rn.f64 	%fd26, %fd25, %fd21, 0d3F6249249242B910;
	fma.rn.f64 	%fd27, %fd26, %fd21, 0d3F89999999999DFB;
	sub.f64 	%fd28, %fd12, %fd20;
	add.f64 	%fd29, %fd28, %fd28;
	neg.f64 	%fd30, %fd20;
	fma.rn.f64 	%fd31, %fd30, %fd12, %fd29;
	mul.f64 	%fd32, %fd18, %fd31;
	fma.rn.f64 	%fd33, %fd21, %fd27, 0d3FB5555555555555;
	mov.f64 	%fd34, 0d3FB5555555555555;
	sub.f64 	%fd35, %fd34, %fd33;
	fma.rn.f64 	%fd36, %fd21, %fd27, %fd35;
	add.f64 	%fd37, %fd36, 0dBC46A4CB00B9E7B0;
	add.f64 	%fd38, %fd33, %fd37;
	sub.f64 	%fd39, %fd33, %fd38;
	add.f64 	%fd40, %fd37, %fd39;
	mul.rn.f64 	%fd41, %fd20, %fd20;
	neg.f64 	%fd42, %fd41;
	fma.rn.f64 	%fd43, %fd20, %fd20, %fd42;
	{
	.reg .b32 %temp; 
	mov.b64 	{%r22, %temp}, %fd32;
	}
	{
	.reg .b32 %temp; 
	mov.b64 	{%temp, %r23}, %fd32;
	}
	add.s32 	%r24, %r23, 1048576;
	mov.b64 	%fd44, {%r22, %r24};
	fma.rn.f64 	%fd45, %fd20, %fd44, %fd43;
	mul.rn.f64 	%fd46, %fd41, %fd20;
	neg.f64 	%fd47, %fd46;
	fma.rn.f64 	%fd48, %fd41, %fd20, %fd47;
	fma.rn.f64 	%fd49, %fd41, %fd32, %fd48;
	fma.rn.f64 	%fd50, %fd45, %fd20, %fd49;
	mul.rn.f64 	%fd51, %fd38, %fd46;
	neg.f64 	%fd52, %fd51;
	fma.rn.f64 	%fd53, %fd38, %fd46, %fd52;
	fma.rn.f64 	%fd54, %fd38, %fd50, %fd53;
	fma.rn.f64 	%fd55, %fd40, %fd46, %fd54;
	add.f64 	%fd56, %fd51, %fd55;
	sub.f64 	%fd57, %fd51, %fd56;
	add.f64 	%fd58, %fd55, %fd57;
	add.f64 	%fd59, %fd20, %fd56;
	sub.f64 	%fd60, %fd20, %fd59;
	add.f64 	%fd61, %fd56, %fd60;
	add.f64 	%fd62, %fd58, %fd61;
	add.f64 	%fd63, %fd32, %fd62;
	add.f64 	%fd64, %fd59, %fd63;
	sub.f64 	%fd65, %fd59, %fd64;
	add.f64 	%fd66, %fd63, %fd65;
	xor.b32  	%r25, %r48, -2147483648;
	mov.b32 	%r26, 1127219200;
	mov.b64 	%fd67, {%r25, %r26};
	mov.b32 	%r27, -2147483648;
	mov.b64 	%fd68, {%r27, %r26};
	sub.f64 	%fd69, %fd67, %fd68;
	fma.rn.f64 	%fd70, %fd69, 0d3FE62E42FEFA39EF, %fd64;
	fma.rn.f64 	%fd71, %fd69, 0dBFE62E42FEFA39EF, %fd70;
	sub.f64 	%fd72, %fd71, %fd64;
	sub.f64 	%fd73, %fd66, %fd72;
	fma.rn.f64 	%fd74, %fd69, 0d3C7ABC9E3B39803F, %fd73;
	add.f64 	%fd75, %fd70, %fd74;
	sub.f64 	%fd76, %fd70, %fd75;
	add.f64 	%fd77, %fd74, %fd76;
	mov.f64 	%fd78, 0d4008000000000000;
	{
	.reg .b32 %temp; 
	mov.b64 	{%temp, %r28}, %fd78;
	}
	{
	.reg .b32 %temp; 
	mov.b64 	{%r29, %temp}, %fd78;
	}
	shl.b32 	%r30, %r28, 1;
	setp.gt.u32 	%p3, %r30, -33554433;
	and.b32  	%r31, %r28, -15728641;
	selp.b32 	%r32, %r31, %r28, %p3;
	mov.b64 	%fd79, {%r29, %r32};
	mul.rn.f64 	%fd80, %fd75, %fd79;
	neg.f64 	%fd81, %fd80;
	fma.rn.f64 	%fd82, %fd75, %fd79, %fd81;
	fma.rn.f64 	%fd83, %fd77, %fd79, %fd82;
	add.f64 	%fd4, %fd80, %fd83;
	sub.f64 	%fd84, %fd80, %fd4;
	add.f64 	%fd5, %fd83, %fd84;
	fma.rn.f64 	%fd85, %fd4, 0d3FF71547652B82FE, 0d4338000000000000;
	{
	.reg .b32 %temp; 
	mov.b64 	{%r13, %temp}, %fd85;
	}
	mov.f64 	%fd86, 0dC338000000000000;
	add.rn.f64 	%fd87, %fd85, %fd86;
	fma.rn.f64 	%fd88, %fd87, 0dBFE62E42FEFA39EF, %fd4;
	fma.rn.f64 	%fd89, %fd87, 0dBC7ABC9E3B39803F, %fd88;
	fma.rn.f64 	%fd90, %fd89, 0d3E5ADE1569CE2BDF, 0d3E928AF3FCA213EA;
	fma.rn.f64 	%fd91, %fd90, %fd89, 0d3EC71DEE62401315;
	fma.rn.f64 	%fd92, %fd91, %fd89, 0d3EFA01997C89EB71;
	fma.rn.f64 	%fd93, %fd92, %fd89, 0d3F2A01A014761F65;
	fma.rn.f64 	%fd94, %fd93, %fd89, 0d3F56C16C1852B7AF;
	fma.rn.f64 	%fd95, %fd94, %fd89, 0d3F81111111122322;
	fma.rn.f64 	%fd96, %fd95, %fd89, 0d3FA55555555502A1;
	fma.rn.f64 	%fd97, %fd96, %fd89, 0d3FC5555555555511;
	fma.rn.f64 	%fd98, %fd97, %fd89, 0d3FE000000000000B;
	fma.rn.f64 	%fd99, %fd98, %fd89, 0d3FF0000000000000;
	fma.rn.f64 	%fd100, %fd99, %fd89, 0d3FF0000000000000;
	{
	.reg .b32 %temp; 
	mov.b64 	{%r14, %temp}, %fd100;
	}
	{
	.reg .b32 %temp; 
	mov.b64 	{%temp, %r15}, %fd100;
	}
	shl.b32 	%r33, %r13, 20;
	add.s32 	%r34, %r33, %r15;
	mov.b64 	%fd108, {%r14, %r34};
	{
	.reg .b32 %temp; 
	mov.b64 	{%temp, %r35}, %fd4;
	}
	mov.b32 	%f2, %r35;
	abs.f32 	%f1, %f2;
	setp.lt.f32 	%p4, %f1, 0f4086232B;
	@%p4 bra 	$L__BB1_7;
	setp.lt.f64 	%p5, %fd4, 0d0000000000000000;
	add.f64 	%fd101, %fd4, 0d7FF0000000000000;
	selp.f64 	%fd108, 0d0000000000000000, %fd101, %p5;
	setp.geu.f32 	%p6, %f1, 0f40874800;
	@%p6 bra 	$L__BB1_7;
	shr.u32 	%r36, %r13, 31;
	add.s32 	%r37, %r13, %r36;
	shr.s32 	%r38, %r37, 1;
	shl.b32 	%r39, %r38, 20;
	add.s32 	%r40, %r15, %r39;
	mov.b64 	%fd102, {%r14, %r40};
	sub.s32 	%r41, %r13, %r38;
	shl.b32 	%r42, %r41, 20;
	add.s32 	%r43, %r42, 1072693248;
	mov.b32 	%r44, 0;
	mov.b64 	%fd103, {%r44, %r43};
	mul.f64 	%fd108, %fd103, %fd102;
$L__BB1_7:
	abs.f64 	%fd104, %fd108;
	setp.eq.f64 	%p7, %fd104, 0d7FF0000000000000;
	fma.rn.f64 	%fd105, %fd108, %fd5, %fd108;
	selp.f64 	%fd106, %fd108, %fd105, %p7;
	st.param.f64 	[func_retval0], %fd106;
	ret;

}


// ===== COMPILED SASS (sm_100) =====

	.target	sm_100

	.elftype	@"ET_EXEC"


//--------------------- .note.nv.tkinfo           --------------------------
	.section	.note.nv.tkinfo,"",@"SHT_NOTE"
	.sectionflags	@"SHF_NOTE_NV_TKINFO"
	.tkinfo
        /*0018*/ 	.word	0x00000002
        /*0030*/ 	.string	""
        /*0030*/ 	.string	"ptxas"
        /*0030*/ 	.string	"Cuda compilation tools, release 13.0, V13.0.88"
        /*0030*/ 	.string	"Build cuda_13.0.r13.0/compiler.36424714_0"
        /*0030*/ 	.string	"-arch sm_100 -m 64 "



//--------------------- .note.nv.cuinfo           --------------------------
	.section	.note.nv.cuinfo,"",@"SHT_NOTE"
	.sectionflags	@"SHF_NOTE_NV_CUINFO"
        /*0018*/ 	.short	0x0002
        /*001a*/ 	.short	0x0064
        /*001c*/ 	.short	0x0082
	.zero		2


//--------------------- .nv.info                  --------------------------
	.section	.nv.info,"",@"SHT_CUDA_INFO"
	.align	4


	//----- nvinfo : EIATTR_REGCOUNT
	.align		4
        /*0000*/ 	.byte	0x04, 0x2f
        /*0002*/ 	.short	(.L_1 - .L_0)
	.align		4
.L_0:
        /*0004*/ 	.word	index@(_Z12geglu_kernelPfS_S_S_i)
        /*0008*/ 	.word	0x0000001d


	//----- nvinfo : EIATTR_FRAME_SIZE
	.align		4
.L_1:
        /*000c*/ 	.byte	0x04, 0x11
        /*000e*/ 	.short	(.L_3 - .L_2)
	.align		4
.L_2:
        /*0010*/ 	.word	index@($_Z12geglu_kernelPfS_S_S_i$__internal_accurate_pow)
        /*0014*/ 	.word	0x00000000


	//----- nvinfo : EIATTR_FRAME_SIZE
	.align		4
.L_3:
        /*0018*/ 	.byte	0x04, 0x11
        /*001a*/ 	.short	(.L_5 - .L_4)
	.align		4
.L_4:
        /*001c*/ 	.word	index@(_Z12geglu_kernelPfS_S_S_i)
        /*0020*/ 	.word	0x00000000


	//----- nvinfo : EIATTR_MIN_STACK_SIZE
	.align		4
.L_5:
        /*0024*/ 	.byte	0x04, 0x12
        /*0026*/ 	.short	(.L_7 - .L_6)
	.align		4
.L_6:
        /*0028*/ 	.word	index@(_Z12geglu_kernelPfS_S_S_i)
        /*002c*/ 	.word	0x00000000
.L_7:


//--------------------- .nv.compat                --------------------------
	.section	.nv.compat,"",@"SHT_CUDA_COMPAT_INFO"
	.align	4
        /*0000*/ 	.byte	0x02, 0x09, 0x00, 0x00, 0x02, 0x02, 0x01, 0x00, 0x02, 0x05, 0x05, 0x00, 0x03, 0x07, 0x01, 0x01
        /*0010*/ 	.byte	0x02, 0x03, 0x00, 0x00, 0x02, 0x06, 0x01, 0x00, 0x04, 0x0b, 0x08, 0x00, 0x01, 0x00, 0x00, 0x00
        /*0020*/ 	.byte	0x00, 0x00, 0x00, 0x00


//--------------------- .nv.info._Z12geglu_kernelPfS_S_S_i --------------------------
	.section	.nv.info._Z12geglu_kernelPfS_S_S_i,"",@"SHT_CUDA_INFO"
	.sectionflags	@""
	.align	4


	//----- nvinfo : EIATTR_CUDA_API_VERSION
	.align		4
        /*0000*/ 	.byte	0x04, 0x37
        /*0002*/ 	.short	(.L_9 - .L_8)
.L_8:
        /*0004*/ 	.word	0x00000082


	//----- nvinfo : EIATTR_KPARAM_INFO
	.align		4
.L_9:
        /*0008*/ 	.byte	0x04, 0x17
        /*000a*/ 	.short	(.L_11 - .L_10)
.L_10:
        /*000c*/ 	.word	0x00000000
        /*0010*/ 	.short	0x0004
        /*0012*/ 	.short	0x0020
        /*0014*/ 	.byte	0x00, 0xf0, 0x11, 0x00


	//----- nvinfo : EIATTR_KPARAM_INFO
	.align		4
.L_11:
        /*0018*/ 	.byte	0x04, 0x17
        /*001a*/ 	.short	(.L_13 - .L_12)
.L_12:
        /*001c*/ 	.word	0x00000000
        /*0020*/ 	.short	0x0003
        /*0022*/ 	.short	0x0018
        /*0024*/ 	.byte	0x00, 0xf5, 0x21, 0x00


	//----- nvinfo : EIATTR_KPARAM_INFO
	.align		4
.L_13:
        /*0028*/ 	.byte	0x04, 0x17
        /*002a*/ 	.short	(.L_15 - .L_14)
.L_14:
        /*002c*/ 	.word	0x00000000
        /*0030*/ 	.short	0x0002
        /*0032*/ 	.short	0x0010
        /*0034*/ 	.byte	0x00, 0xf5, 0x21, 0x00


	//----- nvinfo : EIATTR_KPARAM_INFO
	.align		4
.L_15:
        /*0038*/ 	.byte	0x04, 0x17
        /*003a*/ 	.short	(.L_17 - .L_16)
.L_16:
        /*003c*/ 	.word	0x00000000
        /*0040*/ 	.short	0x0001
        /*0042*/ 	.short	0x0008
        /*0044*/ 	.byte	0x00, 0xf5, 0x21, 0x00


	//----- nvinfo : EIATTR_KPARAM_INFO
	.align		4
.L_17:
        /*0048*/ 	.byte	0x04, 0x17
        /*004a*/ 	.short	(.L_19 - .L_18)
.L_18:
        /*004c*/ 	.word	0x00000000
        /*0050*/ 	.short	0x0000
        /*0052*/ 	.short	0x0000
        /*0054*/ 	.byte	0x00, 0xf5, 0x21, 0x00


	//----- nvinfo : EIATTR_SPARSE_MMA_MASK
	.align		4
.L_19:
        /*0058*/ 	.byte	0x03, 0x50
        /*005a*/ 	.short	0x0000


	//----- nvinfo : EIATTR_MAXREG_COUNT
	.align		4
        /*005c*/ 	.byte	0x03, 0x1b
        /*005e*/ 	.short	0x00ff


	//----- nvinfo : EIATTR_MERCURY_ISA_VERSION
	.align		4
        /*0060*/ 	.byte	0x03, 0x5f
        /*0062*/ 	.short	0x0101


	//----- nvinfo : EIATTR_VRC_CTA_INIT_COUNT
	.align		4
        /*0064*/ 	.byte	0x02, 0x4a
	.zero		1
	.zero		1


	//----- nvinfo : EIATTR_EXIT_INSTR_OFFSETS
	.align		4
        /*0068*/ 	.byte	0x04, 0x1c
        /*006a*/ 	.short	(.L_21 - .L_20)


	//   ....[0]....
.L_20:
        /*006c*/ 	.word	0x00000070


	//   ....[1]....
        /*0070*/ 	.word	0x00000a60


	//----- nvinfo : EIATTR_CRS_STACK_SIZE
	.align		4
.L_21:
        /*0074*/ 	.byte	0x04, 0x1e
        /*0076*/ 	.short	(.L_23 - .L_22)
.L_22:
        /*0078*/ 	.word	0x00000000


	//----- nvinfo : EIATTR_CBANK_PARAM_SIZE
	.align		4
.L_23:
        /*007c*/ 	.byte	0x03, 0x19
        /*007e*/ 	.short	0x0024


	//----- nvinfo : EIATTR_PARAM_CBANK
	.align		4
        /*0080*/ 	.byte	0x04, 0x0a
        /*0082*/ 	.short	(.L_25 - .L_24)
	.align		4
.L_24:
        /*0084*/ 	.word	index@(.nv.constant0._Z12geglu_kernelPfS_S_S_i)
        /*0088*/ 	.short	0x0380
        /*008a*/ 	.short	0x0024


	//----- nvinfo : EIATTR_SW_WAR
	.align		4
.L_25:
        /*008c*/ 	.byte	0x04, 0x36
        /*008e*/ 	.short	(.L_27 - .L_26)
.L_26:
        /*0090*/ 	.word	0x00000008
.L_27:


//--------------------- .nv.callgraph             --------------------------
	.section	.nv.callgraph,"",@"SHT_CUDA_CALLGRAPH"
	.align	4
	.sectionentsize	8
	.align		4
        /*0000*/ 	.word	0x00000000
	.align		4
        /*0004*/ 	.word	0xffffffff
	.align		4
        /*0008*/ 	.word	0x00000000
	.align		4
        /*000c*/ 	.word	0xfffffffe
	.align		4
        /*0010*/ 	.word	0x00000000
	.align		4
        /*0014*/ 	.word	0xfffffffd
	.align		4
        /*0018*/ 	.word	0x00000000
	.align		4
        /*001c*/ 	.word	0xfffffffc


//--------------------- .text._Z12geglu_kernelPfS_S_S_i --------------------------
	.section	.text._Z12geglu_kernelPfS_S_S_i,"ax",@progbits
	.align	128
        .global         _Z12geglu_kernelPfS_S_S_i
        .type           _Z12geglu_kernelPfS_S_S_i,@function
        .size           _Z12geglu_kernelPfS_S_S_i,(.L_x_8 - _Z12geglu_kernelPfS_S_S_i)
        .other          _Z12geglu_kernelPfS_S_S_i,@"STO_CUDA_ENTRY STV_DEFAULT"
_Z12geglu_kernelPfS_S_S_i:
.text._Z12geglu_kernelPfS_S_S_i:
[----:B------:R-:W-:Y:S01]  /*0000*/  LDC R1, c[0x0][0x37c] ;  /* 0x0000df00ff017b82 */ /* 0x000fe20000000800 */
[----:B------:R-:W0:Y:S07]  /*0010*/  S2R R2, SR_TID.X ;  /* 0x0000000000027919 */ /* 0x000e2e0000002100 */
[----:B------:R-:W0:Y:S01]  /*0020*/  S2UR UR4, SR_CTAID.X ;  /* 0x00000000000479c3 */ /* 0x000e220000002500 */
[----:B------:R-:W1:Y:S07]  /*0030*/  LDCU UR5, c[0x0][0x3a0] ;  /* 0x00007400ff0577ac */ /* 0x000e6e0008000800 */
[----:B------:R-:W0:Y:S02]  /*0040*/  LDC R3, c[0x0][0x360] ;  /* 0x0000d800ff037b82 */ /* 0x000e240000000800 */
[----:B0-----:R-:W-:-:S05]  /*0050*/  IMAD R2, R3, UR4, R2 ;  /* 0x0000000403027c24 */ /* 0x001fca000f8e0202 */
[----:B-1----:R-:W-:-:S13]  /*0060*/  ISETP.GE.AND P0, PT, R2, UR5, PT ;  /* 0x0000000502007c0c */ /* 0x002fda000bf06270 */
[----:B------:R-:W-:Y:S05]  /*0070*/  @P0 EXIT ;  /* 0x000000000000094d */ /* 0x000fea0003800000 */
[----:B------:R-:W0:Y:S01]  /*0080*/  LDC.64 R8, c[0x0][0x380] ;  /* 0x0000e000ff087b82 */ /* 0x000e220000000a00 */
[----:B------:R-:W1:Y:S07]  /*0090*/  LDCU.64 UR4, c[0x0][0x358] ;  /* 0x00006b00ff0477ac */ /* 0x000e6e0008000a00 */
[----:B------:R-:W2:Y:S08]  /*00a0*/  LDC.64 R6, c[0x0][0x388] ;  /* 0x0000e200ff067b82 */ /* 0x000eb00000000a00 */
[----:B------:R-:W3:Y:S01]  /*00b0*/  LDC.64 R10, c[0x0][0x390] ;  /* 0x0000e400ff0a7b82 */ /* 0x000ee20000000a00 */
[----:B0-----:R-:W-:-:S06]  /*00c0*/  IMAD.WIDE R8, R2, 0x4, R8 ;  /* 0x0000000402087825 */ /* 0x001fcc00078e0208 */
[----:B-1----:R-:W4:Y:S01]  /*00d0*/  LDG.E R8, desc[UR4][R8.64] ;  /* 0x0000000408087981 */ /* 0x002f22000c1e1900 */
[----:B--2---:R-:W-:-:S05]  /*00e0*/  IMAD.WIDE R6, R2, 0x4, R6 ;  /* 0x0000000402067825 */ /* 0x004fca00078e0206 */
[----:B------:R-:W4:Y:S01]  /*00f0*/  LDG.E R3, desc[UR4][R6.64] ;  /* 0x0000000406037981 */ /* 0x000f22000c1e1900 */
[----:B---3--:R-:W-:-:S06]  /*0100*/  IMAD.WIDE R10, R2, 0x4, R10 ;  /* 0x00000004020a7825 */ /* 0x008fcc00078e020a */
[----:B------:R-:W2:Y:S01]  /*0110*/  LDG.E R11, desc[UR4][R10.64] ;  /* 0x000000040a0b7981 */ /* 0x000ea2000c1e1900 */
[----:B------:R-:W-:Y:S01]  /*0120*/  BSSY.RECONVERGENT B0, `(.L_x_0) ;  /* 0x0000006000007945 */ /* 0x000fe20003800200 */
[----:B------:R-:W-:Y:S01]  /*0130*/  MOV R0, 0x180 ;  /* 0x0000018000007802 */ /* 0x000fe20000000f00 */
[----:B----4-:R-:W-:-:S04]  /*0140*/  FMUL R3, R3, R8 ;  /* 0x0000000803037220 */ /* 0x010fc80000400000 */
[----:B------:R0:W1:Y:S01]  /*0150*/  F2F.F64.F32 R4, R3 ;  /* 0x0000000300047310 */ /* 0x0000620000201800 */
[----:B--2---:R-:W-:-:S07]  /*0160*/  FMUL R26, R8, R11 ;  /* 0x0000000b081a7220 */ /* 0x004fce0000400000 */
[----:B01----:R-:W-:Y:S05]  /*0170*/  CALL.REL.NOINC `($_Z12geglu_kernelPfS_S_S_i$__internal_accurate_pow) ;  /* 0x00000008003c7944 */ /* 0x003fea0003c00000 */
[----:B------:R-:W-:Y:S05]  /*0180*/  BSYNC.RECONVERGENT B0 ;  /* 0x0000000000007941 */ /* 0x000fea0003800200 */
.L_x_0:
[----:B------:R-:W-:Y:S01]  /*0190*/  DADD R6, R4, 3 ;  /* 0x4008000004067429 */ /* 0x000fe20000000000 */
[----:B------:R-:W-:Y:S01]  /*01a0*/  IMAD.MOV.U32 R8, RZ, RZ, R11 ;  /* 0x000000ffff087224 */ /* 0x000fe200078e000b */
[----:B------:R-:W-:Y:S01]  /*01b0*/  FSETP.NEU.AND P1, PT, R3, RZ, PT ;  /* 0x000000ff0300720b */ /* 0x000fe20003f2d000 */
[----:B------:R-:W-:Y:S01]  /*01c0*/  IMAD.MOV.U32 R9, RZ, RZ, R12 ;  /* 0x000000ffff097224 */ /* 0x000fe200078e000c */
[----:B------:R-:W-:Y:S01]  /*01d0*/  ISETP.GE.AND P0, PT, R5, RZ, PT ;  /* 0x000000ff0500720c */ /* 0x000fe20003f06270 */
[----:B------:R-:W-:Y:S04]  /*01e0*/  BSSY.RECONVERGENT B0, `(.L_x_1) ;  /* 0x0000010000007945 */ /* 0x000fe80003800200 */
[----:B------:R-:W-:Y:S01]  /*01f0*/  DADD R8, -RZ, -R8 ;  /* 0x00000000ff087229 */ /* 0x000fe20000000908 */
[----:B------:R-:W-:-:S04]  /*0200*/  LOP3.LUT R6, R7, 0x7ff00000, RZ, 0xc0, !PT ;  /* 0x7ff0000007067812 */ /* 0x000fc800078ec0ff */
[----:B------:R-:W-:-:S05]  /*0210*/  ISETP.NE.AND P2, PT, R6, 0x7ff00000, PT ;  /* 0x7ff000000600780c */ /* 0x000fca0003f45270 */
[----:B------:R-:W-:Y:S01]  /*0220*/  FSEL R6, R8, R11, !P0 ;  /* 0x0000000b08067208 */ /* 0x000fe20004000000 */
[----:B------:R-:W-:Y:S01]  /*0230*/  @!P1 IMAD.MOV.U32 R6, RZ, RZ, RZ ;  /* 0x000000ffff069224 */ /* 0x000fe200078e00ff */
[----:B------:R-:W-:Y:S01]  /*0240*/  FSEL R7, R9, R12, !P0 ;  /* 0x0000000c09077208 */ /* 0x000fe20004000000 */
[----:B------:R-:W-:-:S05]  /*0250*/  @!P1 IMAD.MOV.U32 R7, RZ, RZ, R5 ;  /* 0x000000ffff079224 */ /* 0x000fca00078e0005 */
[----:B------:R-:W-:Y:S05]  /*0260*/  @P2 BRA `(.L_x_2) ;  /* 0x00000000001c2947 */ /* 0x000fea0003800000 */
[----:B------:R-:W-:-:S13]  /*0270*/  FSETP.NAN.AND P1, PT, R3, R3, PT ;  /* 0x000000030300720b */ /* 0x000fda0003f28000 */
[----:B------:R-:W-:Y:S01]  /*0280*/  @P1 DADD R6, R4, 3 ;  /* 0x4008000004061429 */ /* 0x000fe20000000000 */
[----:B------:R-:W-:Y:S10]  /*0290*/  @P1 BRA `(.L_x_2) ;  /* 0x0000000000101947 */ /* 0x000ff40003800000 */
[----:B------:R-:W-:-:S14]  /*02a0*/  DSETP.NEU.AND P1, PT, |R4|, +INF , PT ;  /* 0x7ff000000400742a */ /* 0x000fdc0003f2d200 */
[----:B------:R-:W-:Y:S01]  /*02b0*/  @!P1 MOV R0, 0xfff00000 ;  /* 0xfff0000000009802 */ /* 0x000fe20000000f00 */
[----:B------:R-:W-:-:S03]  /*02c0*/  @!P1 IMAD.MOV.U32 R6, RZ, RZ, RZ ;  /* 0x000000ffff069224 */ /* 0x000fc600078e00ff */
[----:B------:R-:W-:-:S07]  /*02d0*/  @!P1 SEL R7, R0, 0x7ff00000, !P0 ;  /* 0x7ff0000000079807 */ /* 0x000fce0004000000 */
.L_x_2:
[----:B------:R-:W-:Y:S05]  /*02e0*/  BSYNC.RECONVERGENT B0 ;  /* 0x0000000000007941 */ /* 0x000fea0003800200 */
.L_x_1:
[----:B------:R-:W-:Y:S01]  /*02f0*/  UMOV UR6, 0x60000000 ;  /* 0x6000000000067882 */ /* 0x000fe20000000000 */
[----:B------:R-:W-:Y:S01]  /*0300*/  UMOV UR7, 0x3fa6e4e2 ;  /* 0x3fa6e4e200077882 */ /* 0x000fe20000000000 */
[----:B------:R-:W-:Y:S01]  /*0310*/  FSETP.NEU.AND P0, PT, R3, 1, PT ;  /* 0x3f8000000300780b */ /* 0x000fe20003f0d000 */
[----:B------:R-:W-:Y:S01]  /*0320*/  DMUL R6, R6, UR6 ;  /* 0x0000000606067c28 */ /* 0x000fe20008000000 */
[----:B------:R-:W-:Y:S01]  /*0330*/  UMOV UR6, 0x33d43651 ;  /* 0x33d4365100067882 */ /* 0x000fe20000000000 */
[----:B------:R-:W-:Y:S01]  /*0340*/  UMOV UR7, 0x3fe98845 ;  /* 0x3fe9884500077882 */ /* 0x000fe20000000000 */
[----:B------:R-:W-:Y:S07]  /*0350*/  BSSY.RECONVERGENT B0, `(.L_x_3) ;  /* 0x0000067000007945 */ /* 0x000fee0003800200 */
[----:B------:R-:W-:-:S02]  /*0360*/  FSEL R6, R6, 3.68934881474191032320e+19, P0 ;  /* 0x6000000006067808 */ /* 0x000fc40000000000 */
[----:B------:R-:W-:-:S06]  /*0370*/  FSEL R7, R7, 1.3038599491119384766, P0 ;  /* 0x3fa6e4e207077808 */ /* 0x000fcc0000000000 */
[----:B------:R-:W-:-:S08]  /*0380*/  DADD R4, R4, R6 ;  /* 0x0000000004047229 */ /* 0x000fd00000000006 */
[----:B------:R-:W-:Y:S01]  /*0390*/  DMUL R4, R4, UR6 ;  /* 0x0000000604047c28 */ /* 0x000fe20008000000 */
[----:B------:R-:W-:Y:S01]  /*03a0*/  UMOV UR6, 0x24dd2f1a ;  /* 0x24dd2f1a00067882 */ /* 0x000fe20000000000 */
[----:B------:R-:W-:-:S08]  /*03b0*/  UMOV UR7, 0x3fe4f922 ;  /* 0x3fe4f92200077882 */ /* 0x000fd00000000000 */
[----:B------:R-:W-:Y:S01]  /*03c0*/  LOP3.LUT R7, R5, 0x7fffffff, RZ, 0xc0, !PT ;  /* 0x7fffffff05077812 */ /* 0x000fe200078ec0ff */
[----:B------:R-:W-:-:S06]  /*03d0*/  IMAD.MOV.U32 R6, RZ, RZ, R4 ;  /* 0x000000ffff067224 */ /* 0x000fcc00078e0004 */
[----:B------:R-:W-:-:S14]  /*03e0*/  DSETP.GE.AND P0, PT, R6, UR6, PT ;  /* 0x0000000606007e2a */ /* 0x000fdc000bf06000 */
[----:B------:R-:W-:Y:S05]  /*03f0*/  @!P0 BRA `(.L_x_4) ;  /* 0x0000000000e48947 */ /* 0x000fea0003800000 */
[----:B------:R-:W-:Y:S01]  /*0400*/  DADD R10, R6, R6 ;  /* 0x00000000060a7229 */ /* 0x000fe20000000006 */
[----:B------:R-:W-:Y:S01]  /*0410*/  UMOV UR6, 0xfefa39ef ;  /* 0xfefa39ef00067882 */ /* 0x000fe20000000000 */
[----:B------:R-:W-:Y:S01]  /*0420*/  UMOV UR7, 0x3fe62e42 ;  /* 0x3fe62e4200077882 */ /* 0x000fe20000000000 */
[----:B------:R-:W-:Y:S01]  /*0430*/  IMAD.MOV.U32 R12, RZ, RZ, -0x7649667 ;  /* 0xf89b6999ff0c7424 */ /* 0x000fe200078e00ff */
[----:B------:R-:W-:Y:S02]  /*0440*/  MOV R13, 0x3e928a27 ;  /* 0x3e928a27000d7802 */ /* 0x000fe40000000f00 */
[----:B------:R-:W0:Y:S01]  /*0450*/  F2F.F32.F64 R0, R10 ;  /* 0x0000000a00007310 */ /* 0x000e220000301000 */
[----:B------:R-:W-:Y:S01]  /*0460*/  ISETP.GT.U32.AND P0, PT, R7, 0x40330fc1, PT ;  /* 0x40330fc10700780c */ /* 0x000fe20003f04070 */
[----:B0-----:R-:W-:-:S06]  /*0470*/  FMUL R0, R0, 1.4426950216293334961 ;  /* 0x3fb8aa3b00007820 */ /* 0x001fcc0000400000 */
[----:B------:R-:W0:Y:S08]  /*0480*/  FRND R0, R0 ;  /* 0x0000000000007307 */ /* 0x000e300000201000 */
[----:B0-----:R0:W1:Y:S08]  /*0490*/  F2F.F64.F32 R8, R0 ;  /* 0x0000000000087310 */ /* 0x0010700000201800 */
[----:B0-----:R-:W0:Y:S01]  /*04a0*/  MUFU.EX2 R0, R0 ;  /* 0x0000000000007308 */ /* 0x001e220000000800 */
[----:B-1----:R-:W-:Y:S01]  /*04b0*/  DFMA R8, R8, -UR6, R10 ;  /* 0x8000000608087c2b */ /* 0x002fe2000800000a */
[----:B------:R-:W-:Y:S01]  /*04c0*/  UMOV UR6, 0xa4741b81 ;  /* 0xa4741b8100067882 */ /* 0x000fe20000000000 */
[----:B------:R-:W-:-:S06]  /*04d0*/  UMOV UR7, 0x3e5ae904 ;  /* 0x3e5ae90400077882 */ /* 0x000fcc0000000000 */
[C---:B------:R-:W-:Y:S01]  /*04e0*/  DFMA R12, R8.reuse, UR6, R12 ;  /* 0x00000006080c7c2b */ /* 0x040fe2000800000c */
[----:B------:R-:W-:Y:S01]  /*04f0*/  UMOV UR6, 0x15ff7e07 ;  /* 0x15ff7e0700067882 */ /* 0x000fe20000000000 */
[----:B------:R-:W-:Y:S01]  /*0500*/  UMOV UR7, 0x3ec71de7 ;  /* 0x3ec71de700077882 */ /* 0x000fe20000000000 */
[----:B0-----:R-:W0:Y:S05]  /*0510*/  F2F.F64.F32 R10, R0 ;  /* 0x00000000000a7310 */ /* 0x001e2a0000201800 */
[----:B------:R-:W-:Y:S01]  /*0520*/  DFMA R12, R8, R12, UR6 ;  /* 0x00000006080c7e2b */ /* 0x000fe2000800000c */
[----:B------:R-:W-:Y:S01]  /*0530*/  UMOV UR6, 0x6b0ac45a ;  /* 0x6b0ac45a00067882 */ /* 0x000fe20000000000 */
[----:B------:R-:W-:-:S06]  /*0540*/  UMOV UR7, 0x3efa019a ;  /* 0x3efa019a00077882 */ /* 0x000fcc0000000000 */
[----:B------:R-:W-:Y:S01]  /*0550*/  DFMA R12, R8, R12, UR6 ;  /* 0x00000006080c7e2b */ /* 0x000fe2000800000c */
[----:B------:R-:W-:Y:S01]  /*0560*/  UMOV UR6, 0x17eed94f ;  /* 0x17eed94f00067882 */ /* 0x000fe20000000000 */
[----:B------:R-:W-:Y:S01]  /*0570*/  UMOV UR7, 0x3f2a01a0 ;  /* 0x3f2a01a000077882 */ /* 0x000fe20000000000 */
[----:B0-----:R-:W-:-:S05]  /*0580*/  DADD R14, -R10, 1 ;  /* 0x3ff000000a0e7429 */ /* 0x001fca0000000100 */
[----:B------:R-:W-:Y:S01]  /*0590*/  DFMA R12, R8, R12, UR6 ;  /* 0x00000006080c7e2b */ /* 0x000fe2000800000c */
[----:B------:R-:W-:Y:S01]  /*05a0*/  UMOV UR6, 0x17f2a71b ;  /* 0x17f2a71b00067882 */ /* 0x000fe20000000000 */
[----:B------:R-:W-:-:S06]  /*05b0*/  UMOV UR7, 0x3f56c16c ;  /* 0x3f56c16c00077882 */ /* 0x000fcc0000000000 */
        /* <DEDUP_REMOVED lines=12> */
[----:B------:R-:W-:-:S08]  /*0680*/  DFMA R12, R8, R12, UR6 ;  /* 0x00000006080c7e2b */ /* 0x000fd0000800000c */
[----:B------:R-:W-:-:S08]  /*0690*/  DMUL R12, R8, R12 ;  /* 0x0000000c080c7228 */ /* 0x000fd00000000000 */
[----:B------:R-:W-:Y:S01]  /*06a0*/  DFMA R12, R8, R12, R8 ;  /* 0x0000000c080c722b */ /* 0x000fe20000000008 */
[----:B------:R-:W-:-:S07]  /*06b0*/  IMAD.MOV.U32 R8, RZ, RZ, RZ ;  /* 0x000000ffff087224 */ /* 0x000fce00078e00ff */
[----:B------:R-:W-:-:S08]  /*06c0*/  DFMA R12, -R12, R10, R14 ;  /* 0x0000000a0c0c722b */ /* 0x000fd0000000010e */
[----:B------:R-:W-:-:S06]  /*06d0*/  DADD R12, -R12, 2 ;  /* 0x400000000c0c7429 */ /* 0x000fcc0000000100 */
[----:B------:R-:W0:Y:S02]  /*06e0*/  MUFU.RCP64H R9, R13 ;  /* 0x0000000d00097308 */ /* 0x000e240000001800 */
[----:B0-----:R-:W-:-:S08]  /*06f0*/  DFMA R10, -R12, R8, 1 ;  /* 0x3ff000000c0a742b */ /* 0x001fd00000000108 */
[----:B------:R-:W-:-:S08]  /*0700*/  DFMA R10, R10, R10, R10 ;  /* 0x0000000a0a0a722b */ /* 0x000fd0000000000a */
[----:B------:R-:W-:Y:S01]  /*0710*/  DFMA R10, R8, R10, R8 ;  /* 0x0000000a080a722b */ /* 0x000fe20000000008 */
[----:B------:R-:W-:Y:S02]  /*0720*/  IMAD.MOV.U32 R8, RZ, RZ, 0x0 ;  /* 0x00000000ff087424 */ /* 0x000fe400078e00ff */
[----:B------:R-:W-:-:S06]  /*0730*/  IMAD.MOV.U32 R9, RZ, RZ, 0x40000000 ;  /* 0x40000000ff097424 */ /* 0x000fcc00078e00ff */
[----:B------:R-:W-:-:S10]  /*0740*/  DFMA R10, R10, -R8, 1 ;  /* 0x3ff000000a0a742b */ /* 0x000fd40000000808 */
[----:B------:R-:W-:Y:S02]  /*0750*/  FSEL R7, R11, 1.875, !P0 ;  /* 0x3ff000000b077808 */ /* 0x000fe40004000000 */
[----:B------:R-:W-:Y:S02]  /*0760*/  FSEL R4, R10, RZ, !P0 ;  /* 0x000000ff0a047208 */ /* 0x000fe40004000000 */
[----:B------:R-:W-:Y:S01]  /*0770*/  LOP3.LUT R5, R7, 0x80000000, R5, 0xb8, !PT ;  /* 0x8000000007057812 */ /* 0x000fe200078eb805 */
[----:B------:R-:W-:Y:S06]  /*0780*/  BRA `(.L_x_5) ;  /* 0x00000000008c7947 */ /* 0x000fec0003800000 */
.L_x_4:
[----:B------:R-:W-:Y:S01]  /*0790*/  DMUL R6, R4, R4 ;  /* 0x0000000404067228 */ /* 0x000fe20000000000 */
[----:B------:R-:W-:Y:S01]  /*07a0*/  MOV R8, 0x420afc3d ;  /* 0x420afc3d00087802 */ /* 0x000fe20000000f00 */
[----:B------:R-:W-:Y:S01]  /*07b0*/  IMAD.MOV.U32 R9, RZ, RZ, 0x3f14359f ;  /* 0x3f14359fff097424 */ /* 0x000fe200078e00ff */
[----:B------:R-:W-:Y:S01]  /*07c0*/  UMOV UR6, 0xe2f5e964 ;  /* 0xe2f5e96400067882 */ /* 0x000fe20000000000 */
[----:B------:R-:W-:-:S04]  /*07d0*/  UMOV UR7, 0x3ef0bc46 ;  /* 0x3ef0bc4600077882 */ /* 0x000fc80000000000 */
[----:B------:R-:W-:Y:S01]  /*07e0*/  DFMA R8, R6, -UR6, R8 ;  /* 0x8000000606087c2b */ /* 0x000fe20008000008 */
[----:B------:R-:W-:Y:S01]  /*07f0*/  UMOV UR6, 0x728c5d84 ;  /* 0x728c5d8400067882 */ /* 0x000fe20000000000 */
[----:B------:R-:W-:-:S06]  /*0800*/  UMOV UR7, 0x3f2df9f0 ;  /* 0x3f2df9f000077882 */ /* 0x000fcc0000000000 */
[----:B------:R-:W-:Y:S01]  /*0810*/  DFMA R8, R6, R8, -UR6 ;  /* 0x8000000606087e2b */ /* 0x000fe20008000008 */
[----:B------:R-:W-:Y:S01]  /*0820*/  UMOV UR6, 0xcec4f033 ;  /* 0xcec4f03300067882 */ /* 0x000fe20000000000 */
[----:B------:R-:W-:-:S06]  /*0830*/  UMOV UR7, 0x3f4337d1 ;  /* 0x3f4337d100077882 */ /* 0x000fcc0000000000 */
[----:B------:R-:W-:Y:S01]  /*0840*/  DFMA R8, R6, R8, UR6 ;  /* 0x0000000606087e2b */ /* 0x000fe20008000008 */
        /* <DEDUP_REMOVED lines=20> */
[----:B------:R-:W-:-:S08]  /*0990*/  DFMA R8, R6, R8, -UR6 ;  /* 0x8000000606087e2b */ /* 0x000fd00008000008 */
[----:B------:R-:W-:-:S08]  /*09a0*/  DFMA R8, R6, R8, RZ ;  /* 0x000000080608722b */ /* 0x000fd000000000ff */
[----:B------:R-:W-:-:S11]  /*09b0*/  DFMA R4, R4, R8, R4 ;  /* 0x000000080404722b */ /* 0x000fd60000000004 */
.L_x_5:
[----:B------:R-:W-:Y:S05]  /*09c0*/  BSYNC.RECONVERGENT B0 ;  /* 0x0000000000007941 */ /* 0x000fea0003800200 */
.L_x_3:
[----:B------:R-:W-:Y:S01]  /*09d0*/  FMUL R6, R3, 0.5 ;  /* 0x3f00000003067820 */ /* 0x000fe20000400000 */
[----:B------:R-:W-:Y:S01]  /*09e0*/  DADD R4, R4, 1 ;  /* 0x3ff0000004047429 */ /* 0x000fe20000000000 */
[----:B------:R-:W0:Y:S04]  /*09f0*/  LDC.64 R8, c[0x0][0x398] ;  /* 0x0000e600ff087b82 */ /* 0x000e280000000a00 */
[----:B------:R-:W1:Y:S03]  /*0a00*/  F2F.F64.F32 R6, R6 ;  /* 0x0000000600067310 */ /* 0x000e660000201800 */
[----:B-1----:R-:W-:Y:S01]  /*0a10*/  DMUL R4, R4, R6 ;  /* 0x0000000604047228 */ /* 0x002fe20000000000 */
[----:B0-----:R-:W-:-:S09]  /*0a20*/  IMAD.WIDE R2, R2, 0x4, R8 ;  /* 0x0000000402027825 */ /* 0x001fd200078e0208 */
[----:B------:R-:W0:Y:S02]  /*0a30*/  F2F.F32.F64 R5, R4 ;  /* 0x0000000400057310 */ /* 0x000e240000301000 */
[----:B0-----:R-:W-:-:S05]  /*0a40*/  FMUL R7, R26, R5 ;  /* 0x000000051a077220 */ /* 0x001fca0000400000 */
[----:B------:R-:W-:Y:S01]  /*0a50*/  STG.E desc[UR4][R2.64], R7 ;  /* 0x0000000702007986 */ /* 0x000fe2000c101904 */
[----:B------:R-:W-:Y:S05]  /*0a60*/  EXIT ;  /* 0x000000000000794d */ /* 0x000fea0003800000 */
        .type           $_Z12geglu_kernelPfS_S_S_i$__internal_accurate_pow,@function
        .size           $_Z12geglu_kernelPfS_S_S_i$__internal_accurate_pow,(.L_x_8 - $_Z12geglu_kernelPfS_S_S_i$__internal_accurate_pow)
$_Z12geglu_kernelPfS_S_S_i$__internal_accurate_pow:
[----:B------:R-:W-:Y:S01]  /*0a70*/  DADD R6, -RZ, |R4| ;  /* 0x00000000ff067229 */ /* 0x000fe20000000504 */
[----:B------:R-:W-:Y:S01]  /*0a80*/  MOV R14, RZ ;  /* 0x000000ff000e7202 */ /* 0x000fe20000000f00 */
[----:B------:R-:W-:Y:S01]  /*0a90*/  IMAD.MOV.U32 R20, RZ, RZ, 0x41ad3b5a ;  /* 0x41ad3b5aff147424 */ /* 0x000fe200078e00ff */
[----:B------:R-:W-:Y:S01]  /*0aa0*/  UMOV UR6, 0x7d2cafe2 ;  /* 0x7d2cafe200067882 */ /* 0x000fe20000000000 */
[----:B------:R-:W-:Y:S01]  /*0ab0*/  IMAD.MOV.U32 R21, RZ, RZ, 0x3ed0f5d2 ;  /* 0x3ed0f5d2ff157424 */ /* 0x000fe200078e00ff */
[----:B------:R-:W-:Y:S01]  /*0ac0*/  UMOV UR7, 0x3eb0f5ff ;  /* 0x3eb0f5ff00077882 */ /* 0x000fe20000000000 */
[----:B------:R-:W-:Y:S01]  /*0ad0*/  UMOV UR8, 0x3b39803f ;  /* 0x3b39803f00087882 */ /* 0x000fe20000000000 */
[----:B------:R-:W-:-:S03]  /*0ae0*/  UMOV UR9, 0x3c7abc9e ;  /* 0x3c7abc9e00097882 */ /* 0x000fc60000000000 */
[----:B------:R-:W-:Y:S01]  /*0af0*/  ISETP.GT.U32.AND P0, PT, R7, 0xfffff, PT ;  /* 0x000fffff0700780c */ /* 0x000fe20003f04070 */
[----:B------:R-:W-:-:S12]  /*0b00*/  IMAD.MOV.U32 R10, RZ, RZ, R7 ;  /* 0x000000ffff0a7224 */ /* 0x000fd800078e0007 */
[----:B------:R-:W-:-:S10]  /*0b10*/  @!P0 DMUL R8, R6, 1.80143985094819840000e+16 ;  /* 0x4350000006088828 */ /* 0x000fd40000000000 */
[----:B------:R-:W-:Y:S01]  /*0b20*/  @!P0 IMAD.MOV.U32 R10, RZ, RZ, R9 ;  /* 0x000000ffff0a8224 */ /* 0x000fe200078e0009 */
[----:B------:R-:W-:-:S04]  /*0b30*/  @!P0 MOV R6, R8 ;  /* 0x0000000800068202 */ /* 0x000fc80000000f00 */
[----:B------:R-:W-:Y:S01]  /*0b40*/  LOP3.LUT R10, R10, 0x800fffff, RZ, 0xc0, !PT ;  /* 0x800fffff0a0a7812 */ /* 0x000fe200078ec0ff */
[----:B------:R-:W-:Y:S01]  /*0b50*/  IMAD.MOV.U32 R12, RZ, RZ, R6 ;  /* 0x000000ffff0c7224 */ /* 0x000fe200078e0006 */
[----:B------:R-:W-:Y:S02]  /*0b60*/  SHF.R.U32.HI R6, RZ, 0x14, R7 ;  /* 0x00000014ff067819 */ /* 0x000fe40000011607 */
[----:B------:R-:W-:Y:S02]  /*0b70*/  LOP3.LUT R13, R10, 0x3ff00000, RZ, 0xfc, !PT ;  /* 0x3ff000000a0d7812 */ /* 0x000fe400078efcff */
[----:B------:R-:W-:Y:S01]  /*0b80*/  @!P0 LEA.HI R6, R9, 0xffffffca, RZ, 0xc ;  /* 0xffffffca09068811 */ /* 0x000fe200078f60ff */
[----:B------:R-:W-:Y:S01]  /*0b90*/  IMAD.MOV.U32 R9, RZ, RZ, 0x43300000 ;  /* 0x43300000ff097424 */ /* 0x000fe200078e00ff */
[----:B------:R-:W-:-:S03]  /*0ba0*/  ISETP.GE.U32.AND P1, PT, R13, 0x3ff6a09f, PT ;  /* 0x3ff6a09f0d00780c */ /* 0x000fc60003f26070 */
[----:B------:R-:W-:-:S10]  /*0bb0*/  VIADD R8, R6, 0xfffffc01 ;  /* 0xfffffc0106087836 */ /* 0x000fd40000000000 */
[----:B------:R-:W-:Y:S02]  /*0bc0*/  @P1 VIADD R11, R13, 0xfff00000 ;  /* 0xfff000000d0b1836 */ /* 0x000fe40000000000 */
[----:B------:R-:W-:Y:S02]  /*0bd0*/  @P1 VIADD R8, R6, 0xfffffc02 ;  /* 0xfffffc0206081836 */ /* 0x000fe40000000000 */
[----:B------:R-:W-:-:S03]  /*0be0*/  @P1 IMAD.MOV.U32 R13, RZ, RZ, R11 ;  /* 0x000000ffff0d1224 */ /* 0x000fc600078e000b */
[----:B------:R-:W-:-:S03]  /*0bf0*/  LOP3.LUT R8, R8, 0x80000000, RZ, 0x3c, !PT ;  /* 0x8000000008087812 */ /* 0x000fc600078e3cff */
[C---:B------:R-:W-:Y:S02]  /*0c00*/  DADD R16, R12.reuse, 1 ;  /* 0x3ff000000c107429 */ /* 0x040fe40000000000 */
[----:B------:R-:W-:-:S04]  /*0c10*/  DADD R12, R12, -1 ;  /* 0xbff000000c0c7429 */ /* 0x000fc80000000000 */
[----:B------:R-:W0:Y:S02]  /*0c20*/  MUFU.RCP64H R15, R17 ;  /* 0x00000011000f7308 */ /* 0x000e240000001800 */
[----:B0-----:R-:W-:-:S08]  /*0c30*/  DFMA R10, -R16, R14, 1 ;  /* 0x3ff00000100a742b */ /* 0x001fd0000000010e */
[----:B------:R-:W-:-:S08]  /*0c40*/  DFMA R10, R10, R10, R10 ;  /* 0x0000000a0a0a722b */ /* 0x000fd0000000000a */
[----:B------:R-:W-:-:S08]  /*0c50*/  DFMA R14, R14, R10, R14 ;  /* 0x0000000a0e0e722b */ /* 0x000fd0000000000e */
[----:B------:R-:W-:-:S08]  /*0c60*/  DMUL R10, R12, R14 ;  /* 0x0000000e0c0a7228 */ /* 0x000fd00000000000 */
[----:B------:R-:W-:-:S08]  /*0c70*/  DFMA R10, R12, R14, R10 ;  /* 0x0000000e0c0a722b */ /* 0x000fd0000000000a */
[----:B------:R-:W-:-:S08]  /*0c80*/  DMUL R18, R10, R10 ;  /* 0x0000000a0a127228 */ /* 0x000fd00000000000 */
[----:B------:R-:W-:Y:S01]  /*0c90*/  DFMA R16, R18, UR6, R20 ;  /* 0x0000000612107c2b */ /* 0x000fe20008000014 */
[----:B------:R-:W-:Y:S01]  /*0ca0*/  UMOV UR6, 0x75488a3f ;  /* 0x75488a3f00067882 */ /* 0x000fe20000000000 */
[----:B------:R-:W-:Y:S01]  /*0cb0*/  UMOV UR7, 0x3ef3b20a ;  /* 0x3ef3b20a00077882 */ /* 0x000fe20000000000 */
[----:B------:R-:W-:-:S05]  /*0cc0*/  DADD R20, R12, -R10 ;  /* 0x000000000c147229 */ /* 0x000fca000000080a */
[----:B------:R-:W-:Y:S01]  /*0cd0*/  DFMA R16, R18, R16, UR6 ;  /* 0x0000000612107e2b */ /* 0x000fe20008000010 */
[----:B------:R-:W-:Y:S01]  /*0ce0*/  UMOV UR6, 0xe4faecd5 ;  /* 0xe4faecd500067882 */ /* 0x000fe20000000000 */
[----:B------:R-:W-:Y:S01]  /*0cf0*/  UMOV UR7, 0x3f1745cd ;  /* 0x3f1745cd00077882 */ /* 0x000fe20000000000 */
[----:B------:R-:W-:-:S05]  /*0d00*/  DADD R22, R20, R20 ;  /* 0x0000000014167229 */ /* 0x000fca0000000014 */
[----:B------:R-:W-:Y:S01]  /*0d10*/  DFMA R16, R18, R16, UR6 ;  /* 0x0000000612107e2b */ /* 0x000fe20008000010 */
[----:B------:R-:W-:Y:S01]  /*0d20*/  UMOV UR6, 0x258a578b ;  /* 0x258a578b00067882 */ /* 0x000fe20000000000 */
[----:B------:R-:W-:Y:S01]  /*0d30*/  UMOV UR7, 0x3f3c71c7 ;  /* 0x3f3c71c700077882 */ /* 0x000fe20000000000 */
[----:B------:R-:W-:-:S05]  /*0d40*/  DFMA R22, R12, -R10, R22 ;  /* 0x8000000a0c16722b */ /* 0x000fca0000000016 */
[----:B------:R-:W-:Y:S01]  /*0d50*/  DFMA R16, R18, R16, UR6 ;  /* 0x0000000612107e2b */ /* 0x000fe20008000010 */
[----:B------:R-:W-:Y:S01]  /*0d60*/  UMOV UR6, 0x9242b910 ;  /* 0x9242b91000067882 */ /* 0x000fe20000000000 */
[----:B------:R-:W-:Y:S01]  /*0d70*/  UMOV UR7, 0x3f624924 ;  /* 0x3f62492400077882 */ /* 0x000fe20000000000 */
[----:B------:R-:W-:-:S05]  /*0d80*/  DMUL R14, R14, R22 ;  /* 0x000000160e0e7228 */ /* 0x000fca0000000000 */
[----:B------:R-:W-:Y:S01]  /*0d90*/  DFMA R16, R18, R16, UR6 ;  /* 0x0000000612107e2b */ /* 0x000fe20008000010 */
[----:B------:R-:W-:Y:S01]  /*0da0*/  UMOV UR6, 0x99999dfb ;  /* 0x99999dfb00067882 */ /* 0x000fe20000000000 */
[----:B------:R-:W-:-:S06]  /*0db0*/  UMOV UR7, 0x3f899999 ;  /* 0x3f89999900077882 */ /* 0x000fcc0000000000 */
[----:B------:R-:W-:Y:S01]  /*0dc0*/  DFMA R20, R18, R16, UR6 ;  /* 0x0000000612147e2b */ /* 0x000fe20008000010 */
[----:B------:R-:W-:Y:S01]  /*0dd0*/  UMOV UR6, 0x55555555 ;  /* 0x5555555500067882 */ /* 0x000fe20000000000 */
[----:B------:R-:W-:Y:S01]  /*0de0*/  UMOV UR7, 0x3fb55555 ;  /* 0x3fb5555500077882 */ /* 0x000fe20000000000 */
[----:B------:R-:W-:-:S05]  /*0df0*/  DMUL R16, R10, R10 ;  /* 0x0000000a0a107228 */ /* 0x000fca0000000000 */
[----:B------:R-:W-:-:S03]  /*0e00*/  DFMA R12, R18, R20, UR6 ;  /* 0x00000006120c7e2b */ /* 0x000fc60008000014 */
[----:B------:R-:W-:-:S05]  /*0e10*/  DFMA R24, R10, R10, -R16 ;  /* 0x0000000a0a18722b */ /* 0x000fca0000000810 */
[----:B------:R-:W-:Y:S01]  /*0e20*/  DADD R22, -R12, UR6 ;  /* 0x000000060c167e29 */ /* 0x000fe20008000100 */
[----:B------:R-:W-:Y:S01]  /*0e30*/  UMOV UR6, 0xb9e7b0 ;  /* 0x00b9e7b000067882 */ /* 0x000fe20000000000 */
[----:B------:R-:W-:-:S06]  /*0e40*/  UMOV UR7, 0x3c46a4cb ;  /* 0x3c46a4cb00077882 */ /* 0x000fcc0000000000 */
[----:B------:R-:W-:Y:S02]  /*0e50*/  DFMA R18, R18, R20, R22 ;  /* 0x000000141212722b */ /* 0x000fe40000000016 */
[----:B------:R-:W-:Y:S01]  /*0e60*/  DMUL R20, R10, R16 ;  /* 0x000000100a147228 */ /* 0x000fe20000000000 */
[----:B------:R-:W-:Y:S01]  /*0e70*/  VIADD R23, R15, 0x100000 ;  /* 0x001000000f177836 */ /* 0x000fe20000000000 */
[----:B------:R-:W-:-:S04]  /*0e80*/  MOV R22, R14 ;  /* 0x0000000e00167202 */ /* 0x000fc80000000f00 */
[----:B------:R-:W-:Y:S01]  /*0e90*/  DADD R18, R18, -UR6 ;  /* 0x8000000612127e29 */ /* 0x000fe20008000000 */
[----:B------:R-:W-:Y:S01]  /*0ea0*/  UMOV UR6, 0x80000000 ;  /* 0x8000000000067882 */ /* 0x000fe20000000000 */
[C---:B------:R-:W-:Y:S01]  /*0eb0*/  DFMA R22, R10.reuse, R22, R24 ;  /* 0x000000160a16722b */ /* 0x040fe20000000018 */
[----:B------:R-:W-:Y:S01]  /*0ec0*/  UMOV UR7, 0x43300000 ;  /* 0x4330000000077882 */ /* 0x000fe20000000000 */
[----:B------:R-:W-:Y:S02]  /*0ed0*/  DFMA R24, R10, R16, -R20 ;  /* 0x000000100a18722b */ /* 0x000fe40000000814 */
[----:B------:R-:W-:Y:S01]  /*0ee0*/  DADD R8, R8, -UR6 ;  /* 0x8000000608087e29 */ /* 0x000fe20008000000 */
[----:B------:R-:W-:Y:S01]  /*0ef0*/  UMOV UR6, 0xfefa39ef ;  /* 0xfefa39ef00067882 */ /* 0x000fe20000000000 */
[----:B------:R-:W-:-:S04]  /*0f00*/  UMOV UR7, 0x3fe62e42 ;  /* 0x3fe62e4200077882 */ /* 0x000fc80000000000 */
[----:B------:R-:W-:Y:S02]  /*0f10*/  DFMA R24, R14, R16, R24 ;  /* 0x000000100e18722b */ /* 0x000fe40000000018 */
[----:B------:R-:W-:-:S06]  /*0f20*/  DADD R16, R12, R18 ;  /* 0x000000000c107229 */ /* 0x000fcc0000000012 */
[----:B------:R-:W-:Y:S02]  /*0f30*/  DFMA R22, R10, R22, R24 ;  /* 0x000000160a16722b */ /* 0x000fe40000000018 */
[----:B------:R-:W-:Y:S02]  /*0f40*/  DADD R24, R12, -R16 ;  /* 0x000000000c187229 */ /* 0x000fe40000000810 */
[----:B------:R-:W-:-:S06]  /*0f50*/  DMUL R12, R16, R20 ;  /* 0x00000014100c7228 */ /* 0x000fcc0000000000 */
[----:B------:R-:W-:Y:S02]  /*0f60*/  DADD R24, R18, R24 ;  /* 0x0000000012187229 */ /* 0x000fe40000000018 */
[----:B------:R-:W-:-:S08]  /*0f70*/  DFMA R18, R16, R20, -R12 ;  /* 0x000000141012722b */ /* 0x000fd0000000080c */
[----:B------:R-:W-:-:S08]  /*0f80*/  DFMA R18, R16, R22, R18 ;  /* 0x000000161012722b */ /* 0x000fd00000000012 */
[----:B------:R-:W-:-:S08]  /*0f90*/  DFMA R24, R24, R20, R18 ;  /* 0x000000141818722b */ /* 0x000fd00000000012 */
[----:B------:R-:W-:-:S08]  /*0fa0*/  DADD R18, R12, R24 ;  /* 0x000000000c127229 */ /* 0x000fd00000000018 */
[--C-:B------:R-:W-:Y:S02]  /*0fb0*/  DADD R16, R10, R18.reuse ;  /* 0x000000000a107229 */ /* 0x100fe40000000012 */
[----:B------:R-:W-:-:S06]  /*0fc0*/  DADD R12, R12, -R18 ;  /* 0x000000000c0c7229 */ /* 0x000fcc0000000812 */
[----:B------:R-:W-:Y:S02]  /*0fd0*/  DADD R10, R10, -R16 ;  /* 0x000000000a0a7229 */ /* 0x000fe40000000810 */
[----:B------:R-:W-:-:S06]  /*0fe0*/  DADD R12, R24, R12 ;  /* 0x00000000180c7229 */ /* 0x000fcc000000000c */
[----:B------:R-:W-:-:S08]  /*0ff0*/  DADD R10, R18, R10 ;  /* 0x00000000120a7229 */ /* 0x000fd0000000000a */
[----:B------:R-:W-:-:S08]  /*1000*/  DADD R10, R12, R10 ;  /* 0x000000000c0a7229 */ /* 0x000fd0000000000a */
[----:B------:R-:W-:-:S08]  /*1010*/  DADD R10, R14, R10 ;  /* 0x000000000e0a7229 */ /* 0x000fd0000000000a */
[----:B------:R-:W-:-:S08]  /*1020*/  DADD R12, R16, R10 ;  /* 0x00000000100c7229 */ /* 0x000fd0000000000a */
[--C-:B------:R-:W-:Y:S02]  /*1030*/  DFMA R6, R8, UR6, R12.reuse ;  /* 0x0000000608067c2b */ /* 0x100fe4000800000c */
[----:B------:R-:W-:-:S06]  /*1040*/  DADD R16, R16, -R12 ;  /* 0x0000000010107229 */ /* 0x000fcc000000080c */
[----:B------:R-:W-:Y:S02]  /*1050*/  DFMA R14, R8, -UR6, R6 ;  /* 0x80000006080e7c2b */ /* 0x000fe40008000006 */
[----:B------:R-:W-:-:S06]  /*1060*/  DADD R16, R10, R16 ;  /* 0x000000000a107229 */ /* 0x000fcc0000000010 */
[----:B------:R-:W-:-:S08]  /*1070*/  DADD R14, -R12, R14 ;  /* 0x000000000c0e7229 */ /* 0x000fd0000000010e */
[----:B------:R-:W-:-:S08]  /*1080*/  DADD R14, R16, -R14 ;  /* 0x00000000100e7229 */ /* 0x000fd0000000080e */
[----:B------:R-:W-:-:S08]  /*1090*/  DFMA R14, R8, UR8, R14 ;  /* 0x00000008080e7c2b */ /* 0x000fd0000800000e */
[----:B------:R-:W-:-:S08]  /*10a0*/  DADD R8, R6, R14 ;  /* 0x0000000006087229 */ /* 0x000fd0000000000e */
[----:B------:R-:W-:Y:S02]  /*10b0*/  DADD R10, R6, -R8 ;  /* 0x00000000060a7229 */ /* 0x000fe40000000808 */
[----:B------:R-:W-:-:S06]  /*10c0*/  DMUL R6, R8, 3 ;  /* 0x4008000008067828 */ /* 0x000fcc0000000000 */
[----:B------:R-:W-:Y:S02]  /*10d0*/  DADD R10, R14, R10 ;  /* 0x000000000e0a7229 */ /* 0x000fe4000000000a */
[----:B------:R-:W-:-:S08]  /*10e0*/  DFMA R12, R8, 3, -R6 ;  /* 0x40080000080c782b */ /* 0x000fd00000000806 */
[----:B------:R-:W-:Y:S01]  /*10f0*/  DFMA R12, R10, 3, R12 ;  /* 0x400800000a0c782b */ /* 0x000fe2000000000c */
[----:B------:R-:W-:Y:S01]  /*1100*/  MOV R10, 0x652b82fe ;  /* 0x652b82fe000a7802 */ /* 0x000fe20000000f00 */
[----:B------:R-:W-:-:S06]  /*1110*/  IMAD.MOV.U32 R11, RZ, RZ, 0x3ff71547 ;  /* 0x3ff71547ff0b7424 */ /* 0x000fcc00078e00ff */
[----:B------:R-:W-:-:S08]  /*1120*/  DADD R8, R6, R12 ;  /* 0x0000000006087229 */ /* 0x000fd0000000000c */
[----:B------:R-:W-:Y:S02]  /*1130*/  DFMA R10, R8, R10, 6.75539944105574400000e+15 ;  /* 0x43380000080a742b */ /* 0x000fe4000000000a */
[----:B------:R-:W-:Y:S01]  /*1140*/  FSETP.GEU.AND P0, PT, |R9|, 4.1917929649353027344, PT ;  /* 0x4086232b0900780b */ /* 0x000fe20003f0e200 */
[----:B------:R-:W-:-:S05]  /*1150*/  DADD R6, R6, -R8 ;  /* 0x0000000006067229 */ /* 0x000fca0000000808 */
[----:B------:R-:W-:-:S03]  /*1160*/  DADD R14, R10, -6.75539944105574400000e+15 ;  /* 0xc33800000a0e7429 */ /* 0x000fc60000000000 */
[----:B------:R-:W-:-:S05]  /*1170*/  DADD R12, R12, R6 ;  /* 0x000000000c0c7229 */ /* 0x000fca0000000006 */
[----:B------:R-:W-:Y:S01]  /*1180*/  DFMA R16, R14, -UR6, R8 ;  /* 0x800000060e107c2b */ /* 0x000fe20008000008 */
[----:B------:R-:W-:Y:S01]  /*1190*/  UMOV UR6, 0x3b39803f ;  /* 0x3b39803f00067882 */ /* 0x000fe20000000000 */
[----:B------:R-:W-:-:S06]  /*11a0*/  UMOV UR7, 0x3c7abc9e ;  /* 0x3c7abc9e00077882 */ /* 0x000fcc0000000000 */
[----:B------:R-:W-:Y:S01]  /*11b0*/  DFMA R14, R14, -UR6, R16 ;  /* 0x800000060e0e7c2b */ /* 0x000fe20008000010 */
[----:B------:R-:W-:Y:S01]  /*11c0*/  UMOV UR6, 0x69ce2bdf ;  /* 0x69ce2bdf00067882 */ /* 0x000fe20000000000 */
[----:B------:R-:W-:Y:S01]  /*11d0*/  IMAD.MOV.U32 R16, RZ, RZ, -0x35dec16 ;  /* 0xfca213eaff107424 */ /* 0x000fe200078e00ff */
[----:B------:R-:W-:Y:S01]  /*11e0*/  UMOV UR7, 0x3e5ade15 ;  /* 0x3e5ade1500077882 */ /* 0x000fe20000000000 */
[----:B------:R-:W-:-:S06]  /*11f0*/  IMAD.MOV.U32 R17, RZ, RZ, 0x3e928af3 ;  /* 0x3e928af3ff117424 */ /* 0x000fcc00078e00ff */
[----:B------:R-:W-:Y:S01]  /*1200*/  DFMA R16, R14, UR6, R16 ;  /* 0x000000060e107c2b */ /* 0x000fe20008000010 */
        /* <DEDUP_REMOVED lines=24> */
[----:B------:R-:W-:-:S08]  /*1390*/  DFMA R16, R14, R16, 1 ;  /* 0x3ff000000e10742b */ /* 0x000fd00000000010 */
[----:B------:R-:W-:-:S10]  /*13a0*/  DFMA R14, R14, R16, 1 ;  /* 0x3ff000000e0e742b */ /* 0x000fd40000000010 */
[----:B------:R-:W-:Y:S01]  /*13b0*/  LEA R7, R10, R15, 0x14 ;  /* 0x0000000f0a077211 */ /* 0x000fe200078ea0ff */
[----:B------:R-:W-:Y:S01]  /*13c0*/  IMAD.MOV.U32 R6, RZ, RZ, R14 ;  /* 0x000000ffff067224 */ /* 0x000fe200078e000e */
[----:B------:R-:W-:Y:S06]  /*13d0*/  @!P0 BRA `(.L_x_6) ;  /* 0x0000000000308947 */ /* 0x000fec0003800000 */
[----:B------:R-:W-:Y:S01]  /*13e0*/  FSETP.GEU.AND P1, PT, |R9|, 4.2275390625, PT ;  /* 0x408748000900780b */ /* 0x000fe20003f2e200 */
[C---:B------:R-:W-:Y:S02]  /*13f0*/  DADD R16, R8.reuse, +INF ;  /* 0x7ff0000008107429 */ /* 0x040fe40000000000 */
[----:B------:R-:W-:-:S08]  /*1400*/  DSETP.GEU.AND P0, PT, R8, RZ, PT ;  /* 0x000000ff0800722a */ /* 0x000fd00003f0e000 */
[----:B------:R-:W-:Y:S02]  /*1410*/  FSEL R7, R17, RZ, P0 ;  /* 0x000000ff11077208 */ /* 0x000fe40000000000 */
[----:B------:R-:W-:-:S04]  /*1420*/  @!P1 LEA.HI R6, R10, R10, RZ, 0x1 ;  /* 0x0000000a0a069211 */ /* 0x000fc800078f08ff */
[----:B------:R-:W-:Y:S02]  /*1430*/  @!P1 SHF.R.S32.HI R9, RZ, 0x1, R6 ;  /* 0x00000001ff099819 */ /* 0x000fe40000011406 */
[----:B------:R-:W-:-:S03]  /*1440*/  FSEL R6, R16, RZ, P0 ;  /* 0x000000ff10067208 */ /* 0x000fc60000000000 */
[----:B------:R-:W-:Y:S02]  /*1450*/  @!P1 IMAD.IADD R8, R10, 0x1, -R9 ;  /* 0x000000010a089824 */ /* 0x000fe400078e0a09 */
[----:B------:R-:W-:-:S03]  /*1460*/  @!P1 IMAD R15, R9, 0x100000, R15 ;  /* 0x00100000090f9824 */ /* 0x000fc600078e020f */
[----:B------:R-:W-:Y:S02]  /*1470*/  @!P1 LEA R9, R8, 0x3ff00000, 0x14 ;  /* 0x3ff0000008099811 */ /* 0x000fe400078ea0ff */
[----:B------:R-:W-:-:S06]  /*1480*/  @!P1 MOV R8, RZ ;  /* 0x000000ff00089202 */ /* 0x000fcc0000000f00 */
[----:B------:R-:W-:-:S11]  /*1490*/  @!P1 DMUL R6, R14, R8 ;  /* 0x000000080e069228 */ /* 0x000fd60000000000 */
.L_x_6:
[----:B------:R-:W-:Y:S02]  /*14a0*/  DFMA R12, R12, R6, R6 ;  /* 0x000000060c0c722b */ /* 0x000fe40000000006 */
[----:B------:R-:W-:-:S08]  /*14b0*/  DSETP.NEU.AND P0, PT, |R6|, +INF , PT ;  /* 0x7ff000000600742a */ /* 0x000fd00003f0d200 */
[----:B------:R-:W-:Y:S01]  /*14c0*/  FSEL R11, R6, R12, !P0 ;  /* 0x0000000c060b7208 */ /* 0x000fe20004000000 */
[----:B------:R-:W-:Y:S01]  /*14d0*/  IMAD.MOV.U32 R6, RZ, RZ, R0 ;  /* 0x000000ffff067224 */ /* 0x000fe200078e0000 */
[----:B------:R-:W-:Y:S01]  /*14e0*/  FSEL R12, R7, R13, !P0 ;  /* 0x0000000d070c7208 */ /* 0x000fe20004000000 */
[----:B------:R-:W-:-:S04]  /*14f0*/  IMAD.MOV.U32 R7, RZ, RZ, 0x0 ;  /* 0x00000000ff077424 */ /* 0x000fc800078e00ff */
[----:B------:R-:W-:Y:S05]  /*1500*/  RET.REL.NODEC R6 `(_Z12geglu_kernelPfS_S_S_i) ;  /* 0xffffffe806bc7950 */ /* 0x000fea0003c3ffff */
.L_x_7:
[----:B------:R-:W-:-:S00]  /*1510*/  BRA `(.L_x_7) ;  /* 0xfffffffc00fc7947 */ /* 0x000fc0000383ffff */
[----:B------:R-:W-:-:S00]  /*1520*/  NOP ;  /* 0x0000000000007918 */ /* 0x000fc00000000000 */
        /* <DEDUP_REMOVED lines=13> */
.L_x_8:


//--------------------- .nv.shared.reserved.0     --------------------------
	.section	.nv.shared.reserved.0,"aw",@nobits
	.weak		__nv_reservedSMEM_offset_0_alias
	.size		__nv_reservedSMEM_offset_0_alias, 0, 64
	.other		__nv_reservedSMEM_offset_0_alias,@"STO_CUDA_RESERVED_SHARED STV_DEFAULT"
__nv_reservedSMEM_offset_0_alias:
	.zero		0
	.zero		64


//--------------------- .nv.constant0._Z12geglu_kernelPfS_S_S_i --------------------------
	.section	.nv.constant0._Z12geglu_kernelPfS_S_S_i,"a",@progbits
	.sectionflags	@""
	.align	4
.nv.constant0._Z12geglu_kernelPfS_S_S_i:
	.zero		932


//--------------------- SYMBOLS --------------------------

	.type		.nv.reservedSmem.offset0,@object
	.size		.nv.reservedSmem.offset0,0x4
